//
// Generated by NVIDIA NVVM Compiler
//
// Compiler Build ID: CL-36424714
// Cuda compilation tools, release 13.0, V13.0.88
// Based on NVVM 20.0.0
//

.version 9.0
.target sm_100
.address_size 64

	// .globl	_Z11computeZhatPfS_S_S_iii
.extern .shared .align 16 .b8 partialWv[];

.visible .entry _Z11computeZhatPfS_S_S_iii(
	.param .u64 .ptr .align 1 _Z11computeZhatPfS_S_S_iii_param_0,
	.param .u64 .ptr .align 1 _Z11computeZhatPfS_S_S_iii_param_1,
	.param .u64 .ptr .align 1 _Z11computeZhatPfS_S_S_iii_param_2,
	.param .u64 .ptr .align 1 _Z11computeZhatPfS_S_S_iii_param_3,
	.param .u32 _Z11computeZhatPfS_S_S_iii_param_4,
	.param .u32 _Z11computeZhatPfS_S_S_iii_param_5,
	.param .u32 _Z11computeZhatPfS_S_S_iii_param_6
)
{
	.reg .pred 	%p<11>;
	.reg .b32 	%r<56>;
	.reg .b32 	%f<38>;
	.reg .b64 	%rd<13>;

	ld.param.u64 	%rd3, [_Z11computeZhatPfS_S_S_iii_param_0];
	ld.param.u64 	%rd4, [_Z11computeZhatPfS_S_S_iii_param_1];
	ld.param.u32 	%r18, [_Z11computeZhatPfS_S_S_iii_param_4];
	ld.param.u32 	%r19, [_Z11computeZhatPfS_S_S_iii_param_5];
	ld.param.u32 	%r20, [_Z11computeZhatPfS_S_S_iii_param_6];
	cvta.to.global.u64 	%rd1, %rd4;
	cvta.to.global.u64 	%rd2, %rd3;
	mov.u32 	%r21, %tid.x;
	mov.u32 	%r22, %ctaid.x;
	mov.u32 	%r23, %ntid.x;
	mad.lo.s32 	%r1, %r22, %r23, %r21;
	mov.u32 	%r2, %tid.y;
	mov.u32 	%r24, %nctaid.x;
	shl.b32 	%r25, %r24, 2;
	mul.hi.u32 	%r26, %r25, -858993459;
	shr.u32 	%r27, %r26, 2;
	setp.le.u32 	%p1, %r22, %r27;
	@%p1 bra 	$L__BB0_14;
	setp.lt.s32 	%p2, %r19, 1;
	@%p2 bra 	$L__BB0_13;
	mad.lo.s32 	%r34, %r20, %r2, %r1;
	mul.wide.s32 	%rd9, %r34, 4;
	add.s64 	%rd10, %rd2, %rd9;
	ld.global.nc.f32 	%f6, [%rd10];
	mul.wide.s32 	%rd11, %r1, 4;
	add.s64 	%rd12, %rd1, %rd11;
	ld.global.nc.f32 	%f7, [%rd12];
	mul.f32 	%f1, %f6, %f7;
	mul.lo.s32 	%r3, %r19, %r2;
	and.b32  	%r4, %r19, 7;
	setp.lt.u32 	%p3, %r19, 8;
	mov.b32 	%r53, 0;
	@%p3 bra 	$L__BB0_5;
	and.b32  	%r53, %r19, 2147483640;
	neg.s32 	%r52, %r53;
	shl.b32 	%r35, %r3, 2;
	mov.u32 	%r36, partialWv;
	add.s32 	%r37, %r35, %r36;
	add.s32 	%r51, %r37, 16;
$L__BB0_4:
	.pragma "nounroll";
	ld.shared.f32 	%f8, [%r51+-16];
	add.f32 	%f9, %f8, %f1;
	st.shared.f32 	[%r51+-16], %f9;
	ld.shared.f32 	%f10, [%r51+-12];
	add.f32 	%f11, %f10, %f1;
	st.shared.f32 	[%r51+-12], %f11;
	ld.shared.f32 	%f12, [%r51+-8];
	add.f32 	%f13, %f12, %f1;
	st.shared.f32 	[%r51+-8], %f13;
	ld.shared.f32 	%f14, [%r51+-4];
	add.f32 	%f15, %f14, %f1;
	st.shared.f32 	[%r51+-4], %f15;
	ld.shared.f32 	%f16, [%r51];
	add.f32 	%f17, %f16, %f1;
	st.shared.f32 	[%r51], %f17;
	ld.shared.f32 	%f18, [%r51+4];
	add.f32 	%f19, %f18, %f1;
	st.shared.f32 	[%r51+4], %f19;
	ld.shared.f32 	%f20, [%r51+8];
	add.f32 	%f21, %f20, %f1;
	st.shared.f32 	[%r51+8], %f21;
	ld.shared.f32 	%f22, [%r51+12];
	add.f32 	%f23, %f22, %f1;
	st.shared.f32 	[%r51+12], %f23;
	add.s32 	%r52, %r52, 8;
	add.s32 	%r51, %r51, 32;
	setp.ne.s32 	%p4, %r52, 0;
	@%p4 bra 	$L__BB0_4;
$L__BB0_5:
	setp.eq.s32 	%p5, %r4, 0;
	@%p5 bra 	$L__BB0_13;
	and.b32  	%r13, %r19, 3;
	setp.lt.u32 	%p6, %r4, 4;
	@%p6 bra 	$L__BB0_8;
	add.s32 	%r38, %r53, %r3;
	shl.b32 	%r39, %r38, 2;
	mov.u32 	%r40, partialWv;
	add.s32 	%r41, %r40, %r39;
	ld.shared.f32 	%f24, [%r41];
	add.f32 	%f25, %f24, %f1;
	st.shared.f32 	[%r41], %f25;
	ld.shared.f32 	%f26, [%r41+4];
	add.f32 	%f27, %f26, %f1;
	st.shared.f32 	[%r41+4], %f27;
	ld.shared.f32 	%f28, [%r41+8];
	add.f32 	%f29, %f28, %f1;
	st.shared.f32 	[%r41+8], %f29;
	ld.shared.f32 	%f30, [%r41+12];
	add.f32 	%f31, %f30, %f1;
	st.shared.f32 	[%r41+12], %f31;
	add.s32 	%r53, %r53, 4;
$L__BB0_8:
	setp.eq.s32 	%p7, %r13, 0;
	@%p7 bra 	$L__BB0_13;
	setp.eq.s32 	%p8, %r13, 1;
	@%p8 bra 	$L__BB0_11;
	add.s32 	%r42, %r53, %r3;
	shl.b32 	%r43, %r42, 2;
	mov.u32 	%r44, partialWv;
	add.s32 	%r45, %r44, %r43;
	ld.shared.f32 	%f32, [%r45];
	add.f32 	%f33, %f32, %f1;
	st.shared.f32 	[%r45], %f33;
	ld.shared.f32 	%f34, [%r45+4];
	add.f32 	%f35, %f34, %f1;
	st.shared.f32 	[%r45+4], %f35;
	add.s32 	%r53, %r53, 2;
$L__BB0_11:
	and.b32  	%r46, %r19, 1;
	setp.eq.b32 	%p9, %r46, 1;
	not.pred 	%p10, %p9;
	@%p10 bra 	$L__BB0_13;
	add.s32 	%r47, %r53, %r3;
	shl.b32 	%r48, %r47, 2;
	mov.u32 	%r49, partialWv;
	add.s32 	%r50, %r49, %r48;
	ld.shared.f32 	%f36, [%r50];
	add.f32 	%f37, %f36, %f1;
	st.shared.f32 	[%r50], %f37;
$L__BB0_13:
	ret;
$L__BB0_14:
	mad.lo.s32 	%r28, %r20, %r2, %r1;
	mul.wide.s32 	%rd5, %r28, 4;
	add.s64 	%rd6, %rd2, %rd5;
	ld.global.nc.f32 	%f2, [%rd6];
	mul.wide.s32 	%rd7, %r1, 4;
	add.s64 	%rd8, %rd1, %rd7;
	ld.global.nc.f32 	%f3, [%rd8];
	mad.lo.s32 	%r29, %r18, %r2, %r1;
	shl.b32 	%r30, %r29, 2;
	mov.u32 	%r31, partialWv;
	add.s32 	%r32, %r31, %r30;
	ld.shared.f32 	%f4, [%r32];
	fma.rn.f32 	%f5, %f2, %f3, %f4;
	st.shared.f32 	[%r32], %f5;
	bra.uni 	$L__BB0_13;

}


// ===== COMPILED SASS (sm_100) =====

	.target	sm_100

	.elftype	@"ET_EXEC"


//--------------------- .note.nv.tkinfo           --------------------------
	.section	.note.nv.tkinfo,"",@"SHT_NOTE"
	.sectionflags	@"SHF_NOTE_NV_TKINFO"
	.tkinfo
        /*0018*/ 	.word	0x00000002
        /*0030*/ 	.string	""
        /*0030*/ 	.string	"ptxas"
        /*0030*/ 	.string	"Cuda compilation tools, release 13.0, V13.0.88"
        /*0030*/ 	.string	"Build cuda_13.0.r13.0/compiler.36424714_0"
        /*0030*/ 	.string	"-arch sm_100 -m 64 "



//--------------------- .note.nv.cuinfo           --------------------------
	.section	.note.nv.cuinfo,"",@"SHT_NOTE"
	.sectionflags	@"SHF_NOTE_NV_CUINFO"
        /*0018*/ 	.short	0x0002
        /*001a*/ 	.short	0x0064
        /*001c*/ 	.short	0x0082
	.zero		2


//--------------------- .nv.info                  --------------------------
	.section	.nv.info,"",@"SHT_CUDA_INFO"
	.align	4


	//----- nvinfo : EIATTR_REGCOUNT
	.align		4
        /*0000*/ 	.byte	0x04, 0x2f
        /*0002*/ 	.short	(.L_1 - .L_0)
	.align		4
.L_0:
        /*0004*/ 	.word	index@(_Z11computeZhatPfS_S_S_iii)
        /*0008*/ 	.word	0x0000001a


	//----- nvinfo : EIATTR_FRAME_SIZE
	.align		4
.L_1:
        /*000c*/ 	.byte	0x04, 0x11
        /*000e*/ 	.short	(.L_3 - .L_2)
	.align		4
.L_2:
        /*0010*/ 	.word	index@(_Z11computeZhatPfS_S_S_iii)
        /*0014*/ 	.word	0x00000000


	//----- nvinfo : EIATTR_MIN_STACK_SIZE
	.align		4
.L_3:
        /*0018*/ 	.byte	0x04, 0x12
        /*001a*/ 	.short	(.L_5 - .L_4)
	.align		4
.L_4:
        /*001c*/ 	.word	index@(_Z11computeZhatPfS_S_S_iii)
        /*0020*/ 	.word	0x00000000
.L_5:


//--------------------- .nv.compat                --------------------------
	.section	.nv.compat,"",@"SHT_CUDA_COMPAT_INFO"
	.align	4
        /*0000*/ 	.byte	0x02, 0x09, 0x00, 0x00, 0x02, 0x02, 0x01, 0x00, 0x02, 0x05, 0x05, 0x00, 0x03, 0x07, 0x01, 0x01
        /*0010*/ 	.byte	0x02, 0x03, 0x00, 0x00, 0x02, 0x06, 0x01, 0x00, 0x04, 0x0b, 0x08, 0x00, 0x09, 0x00, 0x00, 0x00
        /*0020*/ 	.byte	0x00, 0x00, 0x00, 0x00


//--------------------- .nv.info._Z11computeZhatPfS_S_S_iii --------------------------
	.section	.nv.info._Z11computeZhatPfS_S_S_iii,"",@"SHT_CUDA_INFO"
	.sectionflags	@""
	.align	4


	//----- nvinfo : EIATTR_CUDA_API_VERSION
	.align		4
        /*0000*/ 	.byte	0x04, 0x37
        /*0002*/ 	.short	(.L_7 - .L_6)
.L_6:
        /*0004*/ 	.word	0x00000082


	//----- nvinfo : EIATTR_KPARAM_INFO
	.align		4
.L_7:
        /*0008*/ 	.byte	0x04, 0x17
        /*000a*/ 	.short	(.L_9 - .L_8)
.L_8:
        /*000c*/ 	.word	0x00000000
        /*0010*/ 	.short	0x0006
        /*0012*/ 	.short	0x0028
        /*0014*/ 	.byte	0x00, 0xf0, 0x11, 0x00


	//----- nvinfo : EIATTR_KPARAM_INFO
	.align		4
.L_9:
        /*0018*/ 	.byte	0x04, 0x17
        /*001a*/ 	.short	(.L_11 - .L_10)
.L_10:
        /*001c*/ 	.word	0x00000000
        /*0020*/ 	.short	0x0005
        /*0022*/ 	.short	0x0024
        /*0024*/ 	.byte	0x00, 0xf0, 0x11, 0x00


	//----- nvinfo : EIATTR_KPARAM_INFO
	.align		4
.L_11:
        /*0028*/ 	.byte	0x04, 0x17
        /*002a*/ 	.short	(.L_13 - .L_12)
.L_12:
        /*002c*/ 	.word	0x00000000
        /*0030*/ 	.short	0x0004
        /*0032*/ 	.short	0x0020
        /*0034*/ 	.byte	0x00, 0xf0, 0x11, 0x00


	//----- nvinfo : EIATTR_KPARAM_INFO
	.align		4
.L_13:
        /*0038*/ 	.byte	0x04, 0x17
        /*003a*/ 	.short	(.L_15 - .L_14)
.L_14:
        /*003c*/ 	.word	0x00000000
        /*0040*/ 	.short	0x0003
        /*0042*/ 	.short	0x0018
        /*0044*/ 	.byte	0x00, 0xf5, 0x21, 0x00


	//----- nvinfo : EIATTR_KPARAM_INFO
	.align		4
.L_15:
        /*0048*/ 	.byte	0x04, 0x17
        /*004a*/ 	.short	(.L_17 - .L_16)
.L_16:
        /*004c*/ 	.word	0x00000000
        /*0050*/ 	.short	0x0002
        /*0052*/ 	.short	0x0010
        /*0054*/ 	.byte	0x00, 0xf5, 0x21, 0x00


	//----- nvinfo : EIATTR_KPARAM_INFO
	.align		4
.L_17:
        /*0058*/ 	.byte	0x04, 0x17
        /*005a*/ 	.short	(.L_19 - .L_18)
.L_18:
        /*005c*/ 	.word	0x00000000
        /*0060*/ 	.short	0x0001
        /*0062*/ 	.short	0x0008
        /*0064*/ 	.byte	0x00, 0xf5, 0x21, 0x00


	//----- nvinfo : EIATTR_KPARAM_INFO
	.align		4
.L_19:
        /*0068*/ 	.byte	0x04, 0x17
        /*006a*/ 	.short	(.L_21 - .L_20)
.L_20:
        /*006c*/ 	.word	0x00000000
        /*0070*/ 	.short	0x0000
        /*0072*/ 	.short	0x0000
        /*0074*/ 	.byte	0x00, 0xf5, 0x21, 0x00


	//----- nvinfo : EIATTR_SPARSE_MMA_MASK
	.align		4
.L_21:
        /*0078*/ 	.byte	0x03, 0x50
        /*007a*/ 	.short	0x0000


	//----- nvinfo : EIATTR_MAXREG_COUNT
	.align		4
        /*007c*/ 	.byte	0x03, 0x1b
        /*007e*/ 	.short	0x00ff


	//----- nvinfo : EIATTR_MERCURY_ISA_VERSION
	.align		4
        /*0080*/ 	.byte	0x03, 0x5f
        /*0082*/ 	.short	0x0101


	//----- nvinfo : EIATTR_VRC_CTA_INIT_COUNT
	.align		4
        /*0084*/ 	.byte	0x02, 0x4a
	.zero		1
	.zero		1


	//----- nvinfo : EIATTR_EXIT_INSTR_OFFSETS
	.align		4
        /*0088*/ 	.byte	0x04, 0x1c
        /*008a*/ 	.short	(.L_23 - .L_22)


	//   ....[0]....
.L_22:
        /*008c*/ 	.word	0x000000f0


	//   ....[1]....
        /*0090*/ 	.word	0x00000420


	//   ....[2]....
        /*0094*/ 	.word	0x00000590


	//   ....[3]....
        /*0098*/ 	.word	0x000006a0


	//   ....[4]....
        /*009c*/ 	.word	0x00000730


	//   ....[5]....
        /*00a0*/ 	.word	0x00000850


	//----- nvinfo : EIATTR_CBANK_PARAM_SIZE
	.align		4
.L_23:
        /*00a4*/ 	.byte	0x03, 0x19
        /*00a6*/ 	.short	0x002c


	//----- nvinfo : EIATTR_PARAM_CBANK
	.align		4
        /*00a8*/ 	.byte	0x04, 0x0a
        /*00aa*/ 	.short	(.L_25 - .L_24)
	.align		4
.L_24:
        /*00ac*/ 	.word	index@(.nv.constant0._Z11computeZhatPfS_S_S_iii)
        /*00b0*/ 	.short	0x0380
        /*00b2*/ 	.short	0x002c


	//----- nvinfo : EIATTR_SW_WAR
	.align		4
.L_25:
        /*00b4*/ 	.byte	0x04, 0x36
        /*00b6*/ 	.short	(.L_27 - .L_26)
.L_26:
        /*00b8*/ 	.word	0x00000008
.L_27:


//--------------------- .nv.callgraph             --------------------------
	.section	.nv.callgraph,"",@"SHT_CUDA_CALLGRAPH"
	.align	4
	.sectionentsize	8
	.align		4
        /*0000*/ 	.word	0x00000000
	.align		4
        /*0004*/ 	.word	0xffffffff
	.align		4
        /*0008*/ 	.word	0x00000000
	.align		4
        /*000c*/ 	.word	0xfffffffe
	.align		4
        /*0010*/ 	.word	0x00000000
	.align		4
        /*0014*/ 	.word	0xfffffffd
	.align		4
        /*0018*/ 	.word	0x00000000
	.align		4
        /*001c*/ 	.word	0xfffffffc


//--------------------- .text._Z11computeZhatPfS_S_S_iii --------------------------
	.section	.text._Z11computeZhatPfS_S_S_iii,"ax",@progbits
	.align	128
        .global         _Z11computeZhatPfS_S_S_iii
        .type           _Z11computeZhatPfS_S_S_iii,@function
        .size           _Z11computeZhatPfS_S_S_iii,(.L_x_6 - _Z11computeZhatPfS_S_S_iii)
        .other          _Z11computeZhatPfS_S_S_iii,@"STO_CUDA_ENTRY STV_DEFAULT"
_Z11computeZhatPfS_S_S_iii:
.text._Z11computeZhatPfS_S_S_iii:
[----:B------:R-:W-:Y:S08]  /*0000*/  LDC R1, c[0x0][0x37c] ;  /* 0x0000df00ff017b82 */ /* 0x000ff00000000800 */
[----:B------:R-:W0:Y:S01]  /*0010*/  LDC R0, c[0x0][0x360] ;  /* 0x0000d800ff007b82 */ /* 0x000e220000000800 */
[----:B------:R-:W1:Y:S01]  /*0020*/  LDCU UR4, c[0x0][0x370] ;  /* 0x00006e00ff0477ac */ /* 0x000e620008000800 */
[----:B------:R-:W0:Y:S01]  /*0030*/  S2R R11, SR_TID.X ;  /* 0x00000000000b7919 */ /* 0x000e220000002100 */
[----:B------:R-:W2:Y:S01]  /*0040*/  LDCU.64 UR6, c[0x0][0x358] ;  /* 0x00006b00ff0677ac */ /* 0x000ea20008000a00 */
[----:B------:R-:W3:Y:S04]  /*0050*/  S2R R10, SR_TID.Y ;  /* 0x00000000000a7919 */ /* 0x000ee80000002200 */
[----:B------:R-:W4:Y:S01]  /*0060*/  S2UR UR8, SR_CTAID.X ;  /* 0x00000000000879c3 */ /* 0x000f220000002500 */
[----:B-1----:R-:W-:-:S04]  /*0070*/  USHF.L.U32 UR4, UR4, 0x2, URZ ;  /* 0x0000000204047899 */ /* 0x002fc800080006ff */
[----:B------:R-:W-:-:S04]  /*0080*/  UIMAD.WIDE.U32 UR4, UR4, -0x33333333, URZ ;  /* 0xcccccccd040478a5 */ /* 0x000fc8000f8e00ff */
[----:B------:R-:W-:-:S04]  /*0090*/  USHF.R.U32.HI UR5, URZ, 0x2, UR5 ;  /* 0x00000002ff057899 */ /* 0x000fc80008011605 */
[----:B----4-:R-:W-:Y:S02]  /*00a0*/  UISETP.GT.U32.AND UP0, UPT, UR8, UR5, UPT ;  /* 0x000000050800728c */ /* 0x010fe4000bf04070 */
[----:B0-----:R-:W-:-:S07]  /*00b0*/  IMAD R11, R0, UR8, R11 ;  /* 0x00000008000b7c24 */ /* 0x001fce000f8e020b */
[----:B--23--:R-:W-:Y:S05]  /*00c0*/  BRA.U !UP0, `(.L_x_0) ;  /* 0x00000005089c7547 */ /* 0x00cfea000b800000 */
[----:B------:R-:W0:Y:S02]  /*00d0*/  LDC R0, c[0x0][0x3a4] ;  /* 0x0000e900ff007b82 */ /* 0x000e240000000800 */
[----:B0-----:R-:W-:-:S13]  /*00e0*/  ISETP.GE.AND P0, PT, R0, 0x1, PT ;  /* 0x000000010000780c */ /* 0x001fda0003f06270 */
[----:B------:R-:W-:Y:S05]  /*00f0*/  @!P0 EXIT ;  /* 0x000000000000894d */ /* 0x000fea0003800000 */
[----:B------:R-:W0:Y:S01]  /*0100*/  LDC.64 R8, c[0x0][0x388] ;  /* 0x0000e200ff087b82 */ /* 0x000e220000000a00 */
[----:B------:R-:W1:Y:S07]  /*0110*/  LDCU UR4, c[0x0][0x3a8] ;  /* 0x00007500ff0477ac */ /* 0x000e6e0008000800 */
[----:B------:R-:W2:Y:S01]  /*0120*/  LDC.64 R6, c[0x0][0x380] ;  /* 0x0000e000ff067b82 */ /* 0x000ea20000000a00 */
[----:B-1----:R-:W-:Y:S02]  /*0130*/  IMAD R3, R10, UR4, R11 ;  /* 0x000000040a037c24 */ /* 0x002fe4000f8e020b */
[----:B0-----:R-:W-:-:S06]  /*0140*/  IMAD.WIDE R8, R11, 0x4, R8 ;  /* 0x000000040b087825 */ /* 0x001fcc00078e0208 */
[----:B------:R-:W3:Y:S01]  /*0150*/  LDG.E.CONSTANT R9, desc[UR6][R8.64] ;  /* 0x0000000608097981 */ /* 0x000ee2000c1e9900 */
[----:B--2---:R-:W-:-:S05]  /*0160*/  IMAD.WIDE R6, R3, 0x4, R6 ;  /* 0x0000000403067825 */ /* 0x004fca00078e0206 */
[----:B------:R-:W3:Y:S01]  /*0170*/  LDG.E.CONSTANT R2, desc[UR6][R6.64] ;  /* 0x0000000606027981 */ /* 0x000ee2000c1e9900 */
[C---:B------:R-:W-:Y:S02]  /*0180*/  ISETP.GE.U32.AND P1, PT, R0.reuse, 0x8, PT ;  /* 0x000000080000780c */ /* 0x040fe40003f26070 */
[----:B------:R-:W-:Y:S01]  /*0190*/  LOP3.LUT R5, R0, 0x7, RZ, 0xc0, !PT ;  /* 0x0000000700057812 */ /* 0x000fe200078ec0ff */
[----:B------:R-:W-:Y:S02]  /*01a0*/  HFMA2 R4, -RZ, RZ, 0, 0 ;  /* 0x00000000ff047431 */ /* 0x000fe400000001ff */
[----:B------:R-:W-:Y:S01]  /*01b0*/  IMAD R3, R10, R0, RZ ;  /* 0x000000000a037224 */ /* 0x000fe200078e02ff */
[----:B------:R-:W-:Y:S01]  /*01c0*/  ISETP.NE.AND P0, PT, R5, RZ, PT ;  /* 0x000000ff0500720c */ /* 0x000fe20003f05270 */
[----:B---3--:R-:W-:-:S06]  /*01d0*/  FMUL R2, R2, R9 ;  /* 0x0000000902027220 */ /* 0x008fcc0000400000 */
[----:B------:R-:W-:Y:S06]  /*01e0*/  @!P1 BRA `(.L_x_1) ;  /* 0x00000000008c9947 */ /* 0x000fec0003800000 */
[----:B------:R-:W0:Y:S01]  /*01f0*/  S2UR UR5, SR_CgaCtaId ;  /* 0x00000000000579c3 */ /* 0x000e220000008800 */
[----:B------:R-:W-:Y:S01]  /*0200*/  UMOV UR4, 0x400 ;  /* 0x0000040000047882 */ /* 0x000fe20000000000 */
[----:B------:R-:W-:-:S04]  /*0210*/  LOP3.LUT R4, R0, 0x7ffffff8, RZ, 0xc0, !PT ;  /* 0x7ffffff800047812 */ /* 0x000fc800078ec0ff */
[----:B------:R-:W-:Y:S01]  /*0220*/  IADD3 R7, PT, PT, -R4, RZ, RZ ;  /* 0x000000ff04077210 */ /* 0x000fe20007ffe1ff */
[----:B0-----:R-:W-:-:S06]  /*0230*/  ULEA UR4, UR5, UR4, 0x18 ;  /* 0x0000000405047291 */ /* 0x001fcc000f8ec0ff */
[----:B------:R-:W-:-:S04]  /*0240*/  LEA R6, R3, UR4, 0x2 ;  /* 0x0000000403067c11 */ /* 0x000fc8000f8e10ff */
[----:B------:R-:W-:-:S07]  /*0250*/  IADD3 R6, PT, PT, R6, 0x10, RZ ;  /* 0x0000001006067810 */ /* 0x000fce0007ffe0ff */
.L_x_2:
[----:B------:R-:W0:Y:S01]  /*0260*/  LDS R9, [R6+-0x10] ;  /* 0xfffff00006097984 */ /* 0x000e220000000800 */
[----:B------:R-:W-:-:S03]  /*0270*/  IADD3 R7, PT, PT, R7, 0x8, RZ ;  /* 0x0000000807077810 */ /* 0x000fc60007ffe0ff */
[----:B------:R-:W1:Y:S01]  /*0280*/  LDS R11, [R6+-0xc] ;  /* 0xfffff400060b7984 */ /* 0x000e620000000800 */
[----:B------:R-:W-:-:S03]  /*0290*/  ISETP.NE.AND P1, PT, R7, RZ, PT ;  /* 0x000000ff0700720c */ /* 0x000fc60003f25270 */
[----:B------:R-:W2:Y:S04]  /*02a0*/  LDS R13, [R6+-0x8] ;  /* 0xfffff800060d7984 */ /* 0x000ea80000000800 */
[----:B------:R-:W3:Y:S04]  /*02b0*/  LDS R15, [R6+-0x4] ;  /* 0xfffffc00060f7984 */ /* 0x000ee80000000800 */
[----:B------:R-:W4:Y:S04]  /*02c0*/  LDS R17, [R6] ;  /* 0x0000000006117984 */ /* 0x000f280000000800 */
[----:B------:R-:W5:Y:S04]  /*02d0*/  LDS R19, [R6+0x4] ;  /* 0x0000040006137984 */ /* 0x000f680000000800 */
[----:B------:R-:W5:Y:S04]  /*02e0*/  LDS R21, [R6+0x8] ;  /* 0x0000080006157984 */ /* 0x000f680000000800 */
[----:B------:R-:W5:Y:S01]  /*02f0*/  LDS R23, [R6+0xc] ;  /* 0x00000c0006177984 */ /* 0x000f620000000800 */
[C---:B0-----:R-:W-:Y:S01]  /*0300*/  FADD R9, R2.reuse, R9 ;  /* 0x0000000902097221 */ /* 0x041fe20000000000 */
[----:B-1----:R-:W-:-:S04]  /*0310*/  FADD R11, R2, R11 ;  /* 0x0000000b020b7221 */ /* 0x002fc80000000000 */
[----:B------:R-:W-:Y:S01]  /*0320*/  STS [R6+-0x10], R9 ;  /* 0xfffff00906007388 */ /* 0x000fe20000000800 */
[----:B--2---:R-:W-:-:S03]  /*0330*/  FADD R13, R2, R13 ;  /* 0x0000000d020d7221 */ /* 0x004fc60000000000 */
[----:B------:R-:W-:Y:S01]  /*0340*/  STS [R6+-0xc], R11 ;  /* 0xfffff40b06007388 */ /* 0x000fe20000000800 */
[----:B---3--:R-:W-:-:S03]  /*0350*/  FADD R15, R2, R15 ;  /* 0x0000000f020f7221 */ /* 0x008fc60000000000 */
[----:B------:R-:W-:Y:S01]  /*0360*/  STS [R6+-0x8], R13 ;  /* 0xfffff80d06007388 */ /* 0x000fe20000000800 */
[----:B----4-:R-:W-:-:S03]  /*0370*/  FADD R17, R2, R17 ;  /* 0x0000001102117221 */ /* 0x010fc60000000000 */
[----:B------:R-:W-:Y:S01]  /*0380*/  STS [R6+-0x4], R15 ;  /* 0xfffffc0f06007388 */ /* 0x000fe20000000800 */
[----:B-----5:R-:W-:-:S03]  /*0390*/  FADD R19, R2, R19 ;  /* 0x0000001302137221 */ /* 0x020fc60000000000 */
[----:B------:R-:W-:Y:S01]  /*03a0*/  STS [R6], R17 ;  /* 0x0000001106007388 */ /* 0x000fe20000000800 */
[----:B------:R-:W-:-:S03]  /*03b0*/  FADD R21, R2, R21 ;  /* 0x0000001502157221 */ /* 0x000fc60000000000 */
[----:B------:R-:W-:Y:S01]  /*03c0*/  STS [R6+0x4], R19 ;  /* 0x0000041306007388 */ /* 0x000fe20000000800 */
[----:B------:R-:W-:-:S03]  /*03d0*/  FADD R23, R2, R23 ;  /* 0x0000001702177221 */ /* 0x000fc60000000000 */
[----:B------:R-:W-:Y:S04]  /*03e0*/  STS [R6+0x8], R21 ;  /* 0x0000081506007388 */ /* 0x000fe80000000800 */
[----:B------:R0:W-:Y:S02]  /*03f0*/  STS [R6+0xc], R23 ;  /* 0x00000c1706007388 */ /* 0x0001e40000000800 */
[----:B0-----:R-:W-:Y:S01]  /*0400*/  IADD3 R6, PT, PT, R6, 0x20, RZ ;  /* 0x0000002006067810 */ /* 0x001fe20007ffe0ff */
[----:B------:R-:W-:Y:S06]  /*0410*/  @P1 BRA `(.L_x_2) ;  /* 0xfffffffc00901947 */ /* 0x000fec000383ffff */
.L_x_1:
[----:B------:R-:W-:Y:S05]  /*0420*/  @!P0 EXIT ;  /* 0x000000000000894d */ /* 0x000fea0003800000 */
[----:B------:R-:W-:Y:S02]  /*0430*/  ISETP.GE.U32.AND P0, PT, R5, 0x4, PT ;  /* 0x000000040500780c */ /* 0x000fe40003f06070 */
[----:B------:R-:W-:-:S04]  /*0440*/  LOP3.LUT R14, R0, 0x3, RZ, 0xc0, !PT ;  /* 0x00000003000e7812 */ /* 0x000fc800078ec0ff */
[----:B------:R-:W-:-:S07]  /*0450*/  ISETP.NE.AND P1, PT, R14, RZ, PT ;  /* 0x000000ff0e00720c */ /* 0x000fce0003f25270 */
[----:B------:R-:W-:Y:S06]  /*0460*/  @!P0 BRA `(.L_x_3) ;  /* 0x0000000000488947 */ /* 0x000fec0003800000 */
[----:B------:R-:W0:Y:S01]  /*0470*/  S2UR UR5, SR_CgaCtaId ;  /* 0x00000000000579c3 */ /* 0x000e220000008800 */
[----:B------:R-:W-:Y:S01]  /*0480*/  UMOV UR4, 0x400 ;  /* 0x0000040000047882 */ /* 0x000fe20000000000 */
[----:B------:R-:W-:Y:S02]  /*0490*/  IADD3 R5, PT, PT, R3, R4, RZ ;  /* 0x0000000403057210 */ /* 0x000fe40007ffe0ff */
[----:B------:R-:W-:Y:S01]  /*04a0*/  IADD3 R4, PT, PT, R4, 0x4, RZ ;  /* 0x0000000404047810 */ /* 0x000fe20007ffe0ff */
[----:B0-----:R-:W-:-:S06]  /*04b0*/  ULEA UR4, UR5, UR4, 0x18 ;  /* 0x0000000405047291 */ /* 0x001fcc000f8ec0ff */
[----:B------:R-:W-:-:S05]  /*04c0*/  LEA R5, R5, UR4, 0x2 ;  /* 0x0000000405057c11 */ /* 0x000fca000f8e10ff */
[----:B------:R-:W0:Y:S04]  /*04d0*/  LDS R7, [R5] ;  /* 0x0000000005077984 */ /* 0x000e280000000800 */
[----:B------:R-:W1:Y:S04]  /*04e0*/  LDS R9, [R5+0x4] ;  /* 0x0000040005097984 */ /* 0x000e680000000800 */
[----:B------:R-:W2:Y:S04]  /*04f0*/  LDS R11, [R5+0x8] ;  /* 0x00000800050b7984 */ /* 0x000ea80000000800 */
[----:B------:R-:W3:Y:S01]  /*0500*/  LDS R13, [R5+0xc] ;  /* 0x00000c00050d7984 */ /* 0x000ee20000000800 */
[C---:B0-----:R-:W-:Y:S01]  /*0510*/  FADD R6, R2.reuse, R7 ;  /* 0x0000000702067221 */ /* 0x041fe20000000000 */
[----:B-1----:R-:W-:-:S04]  /*0520*/  FADD R8, R2, R9 ;  /* 0x0000000902087221 */ /* 0x002fc80000000000 */
[----:B------:R0:W-:Y:S01]  /*0530*/  STS [R5], R6 ;  /* 0x0000000605007388 */ /* 0x0001e20000000800 */
[----:B--2---:R-:W-:-:S03]  /*0540*/  FADD R10, R2, R11 ;  /* 0x0000000b020a7221 */ /* 0x004fc60000000000 */
[----:B------:R0:W-:Y:S01]  /*0550*/  STS [R5+0x4], R8 ;  /* 0x0000040805007388 */ /* 0x0001e20000000800 */
[----:B---3--:R-:W-:-:S03]  /*0560*/  FADD R12, R2, R13 ;  /* 0x0000000d020c7221 */ /* 0x008fc60000000000 */
[----:B------:R0:W-:Y:S04]  /*0570*/  STS [R5+0x8], R10 ;  /* 0x0000080a05007388 */ /* 0x0001e80000000800 */
[----:B------:R0:W-:Y:S02]  /*0580*/  STS [R5+0xc], R12 ;  /* 0x00000c0c05007388 */ /* 0x0001e40000000800 */
.L_x_3:
[----:B------:R-:W-:Y:S05]  /*0590*/  @!P1 EXIT ;  /* 0x000000000000994d */ /* 0x000fea0003800000 */
[----:B------:R-:W-:Y:S02]  /*05a0*/  ISETP.NE.AND P0, PT, R14, 0x1, PT ;  /* 0x000000010e00780c */ /* 0x000fe40003f05270 */
[----:B------:R-:W-:-:S04]  /*05b0*/  LOP3.LUT R0, R0, 0x1, RZ, 0xc0, !PT ;  /* 0x0000000100007812 */ /* 0x000fc800078ec0ff */
[----:B------:R-:W-:-:S07]  /*05c0*/  ISETP.NE.U32.AND P1, PT, R0, 0x1, PT ;  /* 0x000000010000780c */ /* 0x000fce0003f25070 */
[----:B------:R-:W-:Y:S06]  /*05d0*/  @!P0 BRA `(.L_x_4) ;  /* 0x0000000000308947 */ /* 0x000fec0003800000 */
[----:B------:R-:W1:Y:S01]  /*05e0*/  S2UR UR5, SR_CgaCtaId ;  /* 0x00000000000579c3 */ /* 0x000e620000008800 */
[----:B------:R-:W-:Y:S01]  /*05f0*/  UMOV UR4, 0x400 ;  /* 0x0000040000047882 */ /* 0x000fe20000000000 */
[----:B------:R-:W-:Y:S02]  /*0600*/  IADD3 R0, PT, PT, R3, R4, RZ ;  /* 0x0000000403007210 */ /* 0x000fe40007ffe0ff */
[----:B------:R-:W-:Y:S01]  /*0610*/  IADD3 R4, PT, PT, R4, 0x2, RZ ;  /* 0x0000000204047810 */ /* 0x000fe20007ffe0ff */
[----:B-1----:R-:W-:-:S06]  /*0620*/  ULEA UR4, UR5, UR4, 0x18 ;  /* 0x0000000405047291 */ /* 0x002fcc000f8ec0ff */
[----:B------:R-:W-:-:S05]  /*0630*/  LEA R0, R0, UR4, 0x2 ;  /* 0x0000000400007c11 */ /* 0x000fca000f8e10ff */
[----:B0-----:R-:W0:Y:S04]  /*0640*/  LDS R5, [R0] ;  /* 0x0000000000057984 */ /* 0x001e280000000800 */
[----:B------:R-:W1:Y:S01]  /*0650*/  LDS R7, [R0+0x4] ;  /* 0x0000040000077984 */ /* 0x000e620000000800 */
[C---:B0-----:R-:W-:Y:S01]  /*0660*/  FADD R5, R2.reuse, R5 ;  /* 0x0000000502057221 */ /* 0x041fe20000000000 */
[----:B-1----:R-:W-:-:S04]  /*0670*/  FADD R7, R2, R7 ;  /* 0x0000000702077221 */ /* 0x002fc80000000000 */
[----:B------:R1:W-:Y:S04]  /*0680*/  STS [R0], R5 ;  /* 0x0000000500007388 */ /* 0x0003e80000000800 */
[----:B------:R1:W-:Y:S02]  /*0690*/  STS [R0+0x4], R7 ;  /* 0x0000040700007388 */ /* 0x0003e40000000800 */
.L_x_4:
[----:B------:R-:W-:Y:S05]  /*06a0*/  @P1 EXIT ;  /* 0x000000000000194d */ /* 0x000fea0003800000 */
[----:B------:R-:W2:Y:S01]  /*06b0*/  S2UR UR5, SR_CgaCtaId ;  /* 0x00000000000579c3 */ /* 0x000ea20000008800 */
[----:B------:R-:W-:Y:S01]  /*06c0*/  UMOV UR4, 0x400 ;  /* 0x0000040000047882 */ /* 0x000fe20000000000 */
[----:B------:R-:W-:Y:S01]  /*06d0*/  IADD3 R3, PT, PT, R3, R4, RZ ;  /* 0x0000000403037210 */ /* 0x000fe20007ffe0ff */
[----:B--2---:R-:W-:-:S06]  /*06e0*/  ULEA UR4, UR5, UR4, 0x18 ;  /* 0x0000000405047291 */ /* 0x004fcc000f8ec0ff */
[----:B------:R-:W-:-:S05]  /*06f0*/  LEA R3, R3, UR4, 0x2 ;  /* 0x0000000403037c11 */ /* 0x000fca000f8e10ff */
[----:B01----:R-:W0:Y:S02]  /*0700*/  LDS R5, [R3] ;  /* 0x0000000003057984 */ /* 0x003e240000000800 */
[----:B0-----:R-:W-:-:S05]  /*0710*/  FADD R2, R2, R5 ;  /* 0x0000000502027221 */ /* 0x001fca0000000000 */
[----:B------:R-:W-:Y:S01]  /*0720*/  STS [R3], R2 ;  /* 0x0000000203007388 */ /* 0x000fe20000000800 */
[----:B------:R-:W-:Y:S05]  /*0730*/  EXIT ;  /* 0x000000000000794d */ /* 0x000fea0003800000 */
.L_x_0:
[----:B------:R-:W0:Y:S01]  /*0740*/  LDC.64 R4, c[0x0][0x388] ;  /* 0x0000e200ff047b82 */ /* 0x000e220000000a00 */
[----:B------:R-:W1:Y:S07]  /*0750*/  LDCU UR4, c[0x0][0x3a8] ;  /* 0x00007500ff0477ac */ /* 0x000e6e0008000800 */
[----:B------:R-:W2:Y:S01]  /*0760*/  LDC.64 R2, c[0x0][0x380] ;  /* 0x0000e000ff027b82 */ /* 0x000ea20000000a00 */
[----:B-1----:R-:W-:Y:S02]  /*0770*/  IMAD R7, R10, UR4, R11 ;  /* 0x000000040a077c24 */ /* 0x002fe4000f8e020b */
[----:B0-----:R-:W-:-:S06]  /*0780*/  IMAD.WIDE R4, R11, 0x4, R4 ;  /* 0x000000040b047825 */ /* 0x001fcc00078e0204 */
[----:B------:R-:W3:Y:S01]  /*0790*/  LDG.E.CONSTANT R4, desc[UR6][R4.64] ;  /* 0x0000000604047981 */ /* 0x000ee2000c1e9900 */
[----:B--2---:R-:W-:-:S06]  /*07a0*/  IMAD.WIDE R2, R7, 0x4, R2 ;  /* 0x0000000407027825 */ /* 0x004fcc00078e0202 */
[----:B------:R-:W3:Y:S01]  /*07b0*/  LDG.E.CONSTANT R3, desc[UR6][R2.64] ;  /* 0x0000000602037981 */ /* 0x000ee2000c1e9900 */
[----:B------:R-:W0:Y:S01]  /*07c0*/  S2UR UR5, SR_CgaCtaId ;  /* 0x00000000000579c3 */ /* 0x000e220000008800 */
[----:B------:R-:W1:Y:S01]  /*07d0*/  LDCU UR6, c[0x0][0x3a0] ;  /* 0x00007400ff0677ac */ /* 0x000e620008000800 */
[----:B------:R-:W-:Y:S01]  /*07e0*/  UMOV UR4, 0x400 ;  /* 0x0000040000047882 */ /* 0x000fe20000000000 */
[----:B-1----:R-:W-:Y:S01]  /*07f0*/  IMAD R11, R10, UR6, R11 ;  /* 0x000000060a0b7c24 */ /* 0x002fe2000f8e020b */
[----:B0-----:R-:W-:-:S06]  /*0800*/  ULEA UR4, UR5, UR4, 0x18 ;  /* 0x0000000405047291 */ /* 0x001fcc000f8ec0ff */
[----:B------:R-:W-:-:S05]  /*0810*/  LEA R11, R11, UR4, 0x2 ;  /* 0x000000040b0b7c11 */ /* 0x000fca000f8e10ff */
[----:B------:R-:W3:Y:S02]  /*0820*/  LDS R0, [R11] ;  /* 0x000000000b007984 */ /* 0x000ee40000000800 */
[----:B---3--:R-:W-:-:S05]  /*0830*/  FFMA R0, R3, R4, R0 ;  /* 0x0000000403007223 */ /* 0x008fca0000000000 */
[----:B------:R-:W-:Y:S01]  /*0840*/  STS [R11], R0 ;  /* 0x000000000b007388 */ /* 0x000fe20000000800 */
[----:B------:R-:W-:Y:S05]  /*0850*/  EXIT ;  /* 0x000000000000794d */ /* 0x000fea0003800000 */
.L_x_5:
[----:B------:R-:W-:-:S00]  /*0860*/  BRA `(.L_x_5) ;  /* 0xfffffffc00fc7947 */ /* 0x000fc0000383ffff */
[----:B------:R-:W-:-:S00]  /*0870*/  NOP ;  /* 0x0000000000007918 */ /* 0x000fc00000000000 */
        /* <DEDUP_REMOVED lines=8> */
.L_x_6:


//--------------------- .nv.shared._Z11computeZhatPfS_S_S_iii --------------------------
	.section	.nv.shared._Z11computeZhatPfS_S_S_iii,"aw",@nobits
	.sectionflags	@""
	.align	16
	.zero		1024


//--------------------- .nv.shared.reserved.0     --------------------------
	.section	.nv.shared.reserved.0,"aw",@nobits
	.weak		__nv_reservedSMEM_offset_0_alias
	.size		__nv_reservedSMEM_offset_0_alias, 0, 64
	.other		__nv_reservedSMEM_offset_0_alias,@"STO_CUDA_RESERVED_SHARED STV_DEFAULT"
__nv_reservedSMEM_offset_0_alias:
	.zero		0
	.zero		64


//--------------------- .nv.constant0._Z11computeZhatPfS_S_S_iii --------------------------
	.section	.nv.constant0._Z11computeZhatPfS_S_S_iii,"a",@progbits
	.sectionflags	@""
	.align	4
.nv.constant0._Z11computeZhatPfS_S_S_iii:
	.zero		940


//--------------------- SYMBOLS --------------------------

	.type		.nv.reservedSmem.offset0,@object
	.size		.nv.reservedSmem.offset0,0x4
	.type		.nv.reservedSmem.cap,@object
	.size		.nv.reservedSmem.cap,0x4
